	.headerflags	@"EF_CUDA_TEXMODE_UNIFIED EF_CUDA_64BIT_ADDRESS EF_CUDA_ACCELERATORS EF_CUDA_SM90 EF_CUDA_VIRTUAL_SM(EF_CUDA_SM90)"
	.elftype	@"ET_EXEC"


//--------------------- .nv.info                  --------------------------
	.section	.nv.info,"",@"SHT_CUDA_INFO"
	.align	4


	//----- nvinfo : EIATTR_REGCOUNT
	.align		4
        /*0000*/ 	.byte	0x04, 0x2f
        /*0002*/ 	.short	(.L_3 - .L_2)
	.align		4
.L_2:
        /*0004*/ 	.word	index@(triton_poi_fused__native_batch_norm_legit_no_training_relu_8)
        /*0008*/ 	.word	0x00000020


	//----- nvinfo : EIATTR_MIN_STACK_SIZE
	.align		4
.L_3:
        /*000c*/ 	.byte	0x04, 0x12
        /*000e*/ 	.short	(.L_5 - .L_4)
	.align		4
.L_4:
        /*0010*/ 	.word	index@(triton_poi_fused__native_batch_norm_legit_no_training_relu_8)
        /*0014*/ 	.word	0x00000000


	//----- nvinfo : EIATTR_FRAME_SIZE
	.align		4
.L_5:
        /*0018*/ 	.byte	0x04, 0x11
        /*001a*/ 	.short	(.L_7 - .L_6)
	.align		4
.L_6:
        /*001c*/ 	.word	index@(triton_poi_fused__native_batch_norm_legit_no_training_relu_8)
        /*0020*/ 	.word	0x00000000


	//----- nvinfo : EIATTR_MIN_STACK_SIZE
	.align		4
.L_7:
        /*0024*/ 	.byte	0x04, 0x12
        /*0026*/ 	.short	(.L_9 - .L_8)
	.align		4
.L_8:
        /*0028*/ 	.word	index@(triton_poi_fused__native_batch_norm_legit_no_training_relu_8)
        /*002c*/ 	.word	0x00000000
.L_9:


//--------------------- .nv.info.triton_poi_fused__native_batch_norm_legit_no_training_relu_8 --------------------------
	.section	.nv.info.triton_poi_fused__native_batch_norm_legit_no_training_relu_8,"",@"SHT_CUDA_INFO"
	.sectionflags	@""
	.align	4


	//----- nvinfo : EIATTR_CUDA_API_VERSION
	.align		4
        /*0000*/ 	.byte	0x04, 0x37
        /*0002*/ 	.short	(.L_11 - .L_10)
.L_10:
        /*0004*/ 	.word	0x0000007c


	//----- nvinfo : EIATTR_KPARAM_INFO
	.align		4
.L_11:
        /*0008*/ 	.byte	0x04, 0x17
        /*000a*/ 	.short	(.L_13 - .L_12)
.L_12:
        /*000c*/ 	.word	0x00000000
        /*0010*/ 	.short	0x0006
        /*0012*/ 	.short	0x0030
        /*0014*/ 	.byte	0x00, 0xf0, 0x11, 0x00


	//----- nvinfo : EIATTR_KPARAM_INFO
	.align		4
.L_13:
        /*0018*/ 	.byte	0x04, 0x17
        /*001a*/ 	.short	(.L_15 - .L_14)
.L_14:
        /*001c*/ 	.word	0x00000000
        /*0020*/ 	.short	0x0005
        /*0022*/ 	.short	0x0028
        /*0024*/ 	.byte	0x00, 0xf4, 0x21, 0x00


	//----- nvinfo : EIATTR_KPARAM_INFO
	.align		4
.L_15:
        /*0028*/ 	.byte	0x04, 0x17
        /*002a*/ 	.short	(.L_17 - .L_16)
.L_16:
        /*002c*/ 	.word	0x00000000
        /*0030*/ 	.short	0x0004
        /*0032*/ 	.short	0x0020
        /*0034*/ 	.byte	0x00, 0xf4, 0x21, 0x00


	//----- nvinfo : EIATTR_KPARAM_INFO
	.align		4
.L_17:
        /*0038*/ 	.byte	0x04, 0x17
        /*003a*/ 	.short	(.L_19 - .L_18)
.L_18:
        /*003c*/ 	.word	0x00000000
        /*0040*/ 	.short	0x0003
        /*0042*/ 	.short	0x0018
        /*0044*/ 	.byte	0x00, 0xf4, 0x21, 0x00


	//----- nvinfo : EIATTR_KPARAM_INFO
	.align		4
.L_19:
        /*0048*/ 	.byte	0x04, 0x17
        /*004a*/ 	.short	(.L_21 - .L_20)
.L_20:
        /*004c*/ 	.word	0x00000000
        /*0050*/ 	.short	0x0002
        /*0052*/ 	.short	0x0010
        /*0054*/ 	.byte	0x00, 0xf4, 0x21, 0x00


	//----- nvinfo : EIATTR_KPARAM_INFO
	.align		4
.L_21:
        /*0058*/ 	.byte	0x04, 0x17
        /*005a*/ 	.short	(.L_23 - .L_22)
.L_22:
        /*005c*/ 	.word	0x00000000
        /*0060*/ 	.short	0x0001
        /*0062*/ 	.short	0x0008
        /*0064*/ 	.byte	0x00, 0xf4, 0x21, 0x00


	//----- nvinfo : EIATTR_KPARAM_INFO
	.align		4
.L_23:
        /*0068*/ 	.byte	0x04, 0x17
        /*006a*/ 	.short	(.L_25 - .L_24)
.L_24:
        /*006c*/ 	.word	0x00000000
        /*0070*/ 	.short	0x0000
        /*0072*/ 	.short	0x0000
        /*0074*/ 	.byte	0x00, 0xf4, 0x21, 0x00


	//----- nvinfo : EIATTR_SPARSE_MMA_MASK
	.align		4
.L_25:
        /*0078*/ 	.byte	0x03, 0x50
        /*007a*/ 	.short	0x0000


	//----- nvinfo : EIATTR_MAXREG_COUNT
	.align		4
        /*007c*/ 	.byte	0x03, 0x1b
        /*007e*/ 	.short	0x00ff


	//----- nvinfo : EIATTR_EXIT_INSTR_OFFSETS
	.align		4
        /*0080*/ 	.byte	0x04, 0x1c
        /*0082*/ 	.short	(.L_27 - .L_26)


	//   ....[0]....
.L_26:
        /*0084*/ 	.word	0x00000710


	//----- nvinfo : EIATTR_REQNTID
	.align		4
.L_27:
        /*0088*/ 	.byte	0x04, 0x10
        /*008a*/ 	.short	(.L_29 - .L_28)
.L_28:
        /*008c*/ 	.word	0x00000080
        /*0090*/ 	.word	0x00000001
        /*0094*/ 	.word	0x00000001


	//----- nvinfo : EIATTR_CBANK_PARAM_SIZE
	.align		4
.L_29:
        /*0098*/ 	.byte	0x03, 0x19
        /*009a*/ 	.short	0x0034


	//----- nvinfo : EIATTR_PARAM_CBANK
	.align		4
        /*009c*/ 	.byte	0x04, 0x0a
        /*009e*/ 	.short	(.L_31 - .L_30)
	.align		4
.L_30:
        /*00a0*/ 	.word	index@(.nv.constant0.triton_poi_fused__native_batch_norm_legit_no_training_relu_8)
        /*00a4*/ 	.short	0x0210
        /*00a6*/ 	.short	0x0034


	//----- nvinfo : EIATTR_SW_WAR
	.align		4
.L_31:
        /*00a8*/ 	.byte	0x04, 0x36
        /*00aa*/ 	.short	(.L_33 - .L_32)
.L_32:
        /*00ac*/ 	.word	0x00000008
.L_33:


//--------------------- .nv.callgraph             --------------------------
	.section	.nv.callgraph,"",@"SHT_CUDA_CALLGRAPH"
	.align	4
	.sectionentsize	8
	.align		4
        /*0000*/ 	.word	0x00000000
	.align		4
        /*0004*/ 	.word	0xffffffff
	.align		4
        /*0008*/ 	.word	0x00000000
	.align		4
        /*000c*/ 	.word	0xfffffffe
	.align		4
        /*0010*/ 	.word	0x00000000
	.align		4
        /*0014*/ 	.word	0xfffffffd
	.align		4
        /*0018*/ 	.word	0x00000000
	.align		4
        /*001c*/ 	.word	0xfffffffc


//--------------------- .nv.constant4             --------------------------
	.section	.nv.constant4,"a",@progbits
	.align	8
	.align		8
.nv.constant4:
        /*0000*/ 	.dword	_$_str
	.align		8
        /*0008*/ 	.dword	_$_str_$_2


//--------------------- .text.triton_poi_fused__native_batch_norm_legit_no_training_relu_8 --------------------------
	.section	.text.triton_poi_fused__native_batch_norm_legit_no_training_relu_8,"ax",@progbits
	.align	128
        .global         triton_poi_fused__native_batch_norm_legit_no_training_relu_8
        .type           triton_poi_fused__native_batch_norm_legit_no_training_relu_8,@function
        .size           triton_poi_fused__native_batch_norm_legit_no_training_relu_8,(.L_x_1 - triton_poi_fused__native_batch_norm_legit_no_training_relu_8)
        .other          triton_poi_fused__native_batch_norm_legit_no_training_relu_8,@"STO_CUDA_ENTRY STV_DEFAULT"
triton_poi_fused__native_batch_norm_legit_no_training_relu_8:
.text.triton_poi_fused__native_batch_norm_legit_no_training_relu_8:
[----:B------:R-:W-:Y:S01]  /*0000*/  LDC R1, c[0x0][0x28] ;  /* 0x00000a00ff017b82 */ /* 0x000fe20000000800 */
[----:B------:R-:W1:Y:S07]  /*0010*/  S2R R0, SR_TID.X ;  /* 0x0000000000007919 */ /* 0x000e6e0000002100 */
[----:B------:R-:W2:Y:S01]  /*0020*/  LDC.64 R4, c[0x0][0x220] ;  /* 0x00008800ff047b82 */ /* 0x000ea20000000a00 */
[----:B------:R-:W-:Y:S01]  /*0030*/  ULDC.64 UR4, c[0x0][0x208] ;  /* 0x0000820000047ab9 */ /* 0x000fe20000000a00 */
[----:B------:R-:W3:Y:S06]  /*0040*/  S2R R7, SR_CTAID.X ;  /* 0x0000000000077919 */ /* 0x000eec0000002500 */
[----:B------:R-:W4:Y:S08]  /*0050*/  LDC.64 R12, c[0x0][0x218] ;  /* 0x00008600ff0c7b82 */ /* 0x000f300000000a00 */
[----:B------:R-:W5:Y:S08]  /*0060*/  LDC.64 R22, c[0x0][0x210] ;  /* 0x00008400ff167b82 */ /* 0x000f700000000a00 */
[----:B------:R-:W5:Y:S01]  /*0070*/  LDC.64 R20, c[0x0][0x228] ;  /* 0x00008a00ff147b82 */ /* 0x000f620000000a00 */
[----:B-1----:R-:W-:-:S07]  /*0080*/  SHF.L.U32 R0, R0, 0x2, RZ ;  /* 0x0000000200007819 */ /* 0x002fce00000006ff */
[----:B------:R-:W1:Y:S01]  /*0090*/  LDC.64 R24, c[0x0][0x230] ;  /* 0x00008c00ff187b82 */ /* 0x000e620000000a00 */
[----:B---3--:R-:W-:Y:S02]  /*00a0*/  SHF.R.S32.HI R3, RZ, 0x15, R7 ;  /* 0x00000015ff037819 */ /* 0x008fe40000011407 */
[----:B------:R-:W-:Y:S02]  /*00b0*/  LOP3.LUT R0, R0, 0x1fc, RZ, 0xc0, !PT ;  /* 0x000001fc00007812 */ /* 0x000fe400078ec0ff */
[----:B------:R-:W-:Y:S02]  /*00c0*/  SGXT R3, R3, 0x1 ;  /* 0x000000010303781a */ /* 0x000fe40000000200 */
[----:B------:R-:W-:-:S04]  /*00d0*/  LEA R0, R7, R0, 0xa ;  /* 0x0000000007007211 */ /* 0x000fc800078e50ff */
[----:B------:R-:W-:-:S04]  /*00e0*/  LEA.HI R3, R3, R0, RZ, 0x7 ;  /* 0x0000000003037211 */ /* 0x000fc800078f38ff */
[----:B------:R-:W-:-:S04]  /*00f0*/  LOP3.LUT R3, R3, 0xffffff80, RZ, 0xc0, !PT ;  /* 0xffffff8003037812 */ /* 0x000fc800078ec0ff */
[----:B------:R-:W-:-:S05]  /*0100*/  IADD3 R3, R0, -R3, RZ ;  /* 0x8000000300037210 */ /* 0x000fca0007ffe0ff */
[----:B--2---:R-:W-:-:S06]  /*0110*/  IMAD.WIDE R4, R3, 0x4, R4 ;  /* 0x0000000403047825 */ /* 0x004fcc00078e0204 */
[----:B------:R-:W2:Y:S01]  /*0120*/  LDG.E.EL.128 R4, desc[UR4][R4.64] ;  /* 0x0000000404047981 */ /* 0x000ea2000c2e1d00 */
[----:B----4-:R-:W-:-:S04]  /*0130*/  IMAD.WIDE R12, R3, 0x4, R12 ;  /* 0x00000004030c7825 */ /* 0x010fc800078e020c */
[----:B-----5:R-:W-:Y:S02]  /*0140*/  IMAD.WIDE R22, R0, 0x4, R22 ;  /* 0x0000000400167825 */ /* 0x020fe400078e0216 */
[----:B------:R-:W3:Y:S02]  /*0150*/  LDG.E.EL.128 R12, desc[UR4][R12.64] ;  /* 0x000000040c0c7981 */ /* 0x000ee4000c2e1d00 */
[C---:B0-----:R-:W-:Y:S02]  /*0160*/  IMAD.WIDE R20, R3.reuse, 0x4, R20 ;  /* 0x0000000403147825 */ /* 0x041fe400078e0214 */
[----:B------:R-:W3:Y:S02]  /*0170*/  LDG.E.128 R16, desc[UR4][R22.64+0x800] ;  /* 0x0008000416107981 */ /* 0x000ee4000c1e1d00 */
[----:B-1----:R-:W-:-:S04]  /*0180*/  IMAD.WIDE R24, R3, 0x4, R24 ;  /* 0x0000000403187825 */ /* 0x002fc800078e0218 */
[----:B--2---:R-:W-:Y:S01]  /*0190*/  FADD R6, R6, 9.9999997473787516356e-06 ;  /* 0x3727c5ac06067421 */ /* 0x004fe20000000000 */
[----:B------:R-:W-:Y:S01]  /*01a0*/  FADD R2, R4, 9.9999997473787516356e-06 ;  /* 0x3727c5ac04027421 */ /* 0x000fe20000000000 */
[----:B------:R-:W-:-:S03]  /*01b0*/  FADD R8, R5, 9.9999997473787516356e-06 ;  /* 0x3727c5ac05087421 */ /* 0x000fc60000000000 */
[----:B------:R-:W0:Y:S08]  /*01c0*/  MUFU.SQRT R26, R2 ;  /* 0x00000002001a7308 */ /* 0x000e300000002000 */
[----:B------:R-:W1:Y:S01]  /*01d0*/  MUFU.SQRT R6, R6 ;  /* 0x0000000600067308 */ /* 0x000e620000002000 */
[----:B0-----:R-:W-:-:S07]  /*01e0*/  FSETP.GT.AND P0, PT, R26, 8.50705917302346158658e+37, PT ;  /* 0x7e8000001a00780b */ /* 0x001fce0003f04000 */
[----:B------:R0:W2:Y:S01]  /*01f0*/  MUFU.SQRT R27, R8 ;  /* 0x00000008001b7308 */ /* 0x0000a20000002000 */
[----:B------:R-:W-:Y:S02]  /*0200*/  FSETP.GEU.AND P3, PT, R26, 1.175494350822287508e-38, PT ;  /* 0x008000001a00780b */ /* 0x000fe40003f6e000 */
[C---:B-1----:R-:W-:Y:S02]  /*0210*/  FSETP.GT.AND P2, PT, R6.reuse, 8.50705917302346158658e+37, PT ;  /* 0x7e8000000600780b */ /* 0x042fe40003f44000 */
[----:B------:R-:W-:Y:S01]  /*0220*/  FSETP.GEU.AND P5, PT, R6, 1.175494350822287508e-38, PT ;  /* 0x008000000600780b */ /* 0x000fe20003fae000 */
[----:B------:R-:W-:Y:S01]  /*0230*/  HFMA2.MMA R2, -RZ, RZ, 1.625, 0 ;  /* 0x3e800000ff027435 */ /* 0x000fe200000001ff */
[----:B0-----:R-:W4:Y:S01]  /*0240*/  LDG.E.128 R8, desc[UR4][R22.64] ;  /* 0x0000000416087981 */ /* 0x001f22000c1e1d00 */
[----:B------:R-:W-:Y:S01]  /*0250*/  @P0 FMUL R26, R26, 0.25 ;  /* 0x3e8000001a1a0820 */ /* 0x000fe20000400000 */
[----:B--2---:R-:W-:-:S05]  /*0260*/  FSETP.GT.AND P1, PT, R27, 8.50705917302346158658e+37, PT ;  /* 0x7e8000001b00780b */ /* 0x004fca0003f24000 */
[----:B------:R-:W-:Y:S01]  /*0270*/  @!P3 FMUL R26, R26, 16777216 ;  /* 0x4b8000001a1ab820 */ /* 0x000fe20000400000 */
[C---:B------:R-:W-:Y:S01]  /*0280*/  FSETP.GEU.AND P4, PT, R27.reuse, 1.175494350822287508e-38, PT ;  /* 0x008000001b00780b */ /* 0x040fe20003f8e000 */
[----:B------:R-:W-:Y:S02]  /*0290*/  @P2 FMUL R6, R6, 0.25 ;  /* 0x3e80000006062820 */ /* 0x000fe40000400000 */
[----:B------:R0:W1:Y:S01]  /*02a0*/  MUFU.RCP R5, R26 ;  /* 0x0000001a00057308 */ /* 0x0000620000001000 */
[----:B------:R-:W2:Y:S01]  /*02b0*/  LDG.E.EL.128 R20, desc[UR4][R20.64] ;  /* 0x0000000414147981 */ /* 0x000ea2000c2e1d00 */
[----:B------:R-:W-:Y:S02]  /*02c0*/  @!P5 FMUL R6, R6, 16777216 ;  /* 0x4b8000000606d820 */ /* 0x000fe40000400000 */
[----:B------:R-:W-:-:S04]  /*02d0*/  @P1 FMUL R27, R27, 0.25 ;  /* 0x3e8000001b1b1820 */ /* 0x000fc80000400000 */
[----:B------:R-:W5:Y:S02]  /*02e0*/  MUFU.RCP R6, R6 ;  /* 0x0000000600067308 */ /* 0x000f640000001000 */
[----:B------:R-:W-:Y:S01]  /*02f0*/  @!P4 FMUL R27, R27, 16777216 ;  /* 0x4b8000001b1bc820 */ /* 0x000fe20000400000 */
[----:B0-----:R-:W-:-:S05]  /*0300*/  FSEL R26, R2, 1, P0 ;  /* 0x3f800000021a7808 */ /* 0x001fca0000000000 */
[----:B------:R0:W-:Y:S01]  /*0310*/  MUFU.RCP R4, R27 ;  /* 0x0000001b00047308 */ /* 0x0001e20000001000 */
[----:B------:R-:W-:Y:S01]  /*0320*/  @!P3 FMUL R26, R26, 16777216 ;  /* 0x4b8000001a1ab820 */ /* 0x000fe20000400000 */
[----:B0-----:R-:W-:-:S03]  /*0330*/  FSEL R27, R2, 1, P2 ;  /* 0x3f800000021b7808 */ /* 0x001fc60001000000 */
[----:B-1----:R-:W-:Y:S02]  /*0340*/  FMUL R3, R5, R26 ;  /* 0x0000001a05037220 */ /* 0x002fe40000400000 */
[----:B------:R-:W-:-:S04]  /*0350*/  @!P5 FMUL R27, R27, 16777216 ;  /* 0x4b8000001b1bd820 */ /* 0x000fc80000400000 */
[----:B-----5:R-:W-:Y:S02]  /*0360*/  FMUL R5, R6, R27 ;  /* 0x0000001b06057220 */ /* 0x020fe40000400000 */
[----:B------:R-:W2:Y:S01]  /*0370*/  LDG.E.EL.128 R24, desc[UR4][R24.64] ;  /* 0x0000000418187981 */ /* 0x000ea2000c2e1d00 */
[----:B------:R-:W-:-:S04]  /*0380*/  FADD R7, R7, 9.9999997473787516356e-06 ;  /* 0x3727c5ac07077421 */ /* 0x000fc80000000000 */
[----:B------:R0:W1:Y:S01]  /*0390*/  MUFU.SQRT R28, R7 ;  /* 0x00000007001c7308 */ /* 0x0000620000002000 */
[----:B------:R-:W-:Y:S01]  /*03a0*/  FSEL R29, R2, 1, P1 ;  /* 0x3f800000021d7808 */ /* 0x000fe20000800000 */
[----:B0-----:R-:W0:Y:S01]  /*03b0*/  LDC.64 R6, c[0x0][0x238] ;  /* 0x00008e00ff067b82 */ /* 0x001e220000000a00 */
[C---:B-1----:R-:W-:Y:S02]  /*03c0*/  FSETP.GT.AND P0, PT, R28.reuse, 8.50705917302346158658e+37, PT ;  /* 0x7e8000001c00780b */ /* 0x042fe40003f04000 */
[----:B------:R-:W-:-:S11]  /*03d0*/  FSETP.GEU.AND P1, PT, R28, 1.175494350822287508e-38, PT ;  /* 0x008000001c00780b */ /* 0x000fd60003f2e000 */
[----:B------:R-:W-:-:S04]  /*03e0*/  @P0 FMUL R28, R28, 0.25 ;  /* 0x3e8000001c1c0820 */ /* 0x000fc80000400000 */
[----:B------:R-:W-:Y:S01]  /*03f0*/  @!P1 FMUL R28, R28, 16777216 ;  /* 0x4b8000001c1c9820 */ /* 0x000fe20000400000 */
[----:B------:R-:W-:-:S05]  /*0400*/  @!P4 FMUL R29, R29, 16777216 ;  /* 0x4b8000001d1dc820 */ /* 0x000fca0000400000 */
[----:B------:R-:W1:Y:S01]  /*0410*/  MUFU.RCP R28, R28 ;  /* 0x0000001c001c7308 */ /* 0x000e620000001000 */
[----:B------:R-:W-:Y:S01]  /*0420*/  FMUL R4, R4, R29 ;  /* 0x0000001d04047220 */ /* 0x000fe20000400000 */
[----:B------:R-:W-:-:S05]  /*0430*/  FSEL R29, R2, 1, P0 ;  /* 0x3f800000021d7808 */ /* 0x000fca0000000000 */
[----:B------:R-:W-:Y:S01]  /*0440*/  @!P1 FMUL R29, R29, 16777216 ;  /* 0x4b8000001d1d9820 */ /* 0x000fe20000400000 */
[----:B---3--:R-:W-:Y:S01]  /*0450*/  FADD R19, R19, -R15 ;  /* 0x8000000f13137221 */ /* 0x008fe20000000000 */
[----:B------:R-:W-:Y:S01]  /*0460*/  FADD R16, R16, -R12 ;  /* 0x8000000c10107221 */ /* 0x000fe20000000000 */
[----:B------:R-:W-:Y:S01]  /*0470*/  FADD R18, R18, -R14 ;  /* 0x8000000e12127221 */ /* 0x000fe20000000000 */
[----:B-1----:R-:W-:Y:S01]  /*0480*/  FMUL R2, R28, R29 ;  /* 0x0000001d1c027220 */ /* 0x002fe20000400000 */
[----:B------:R-:W-:Y:S01]  /*0490*/  FADD R17, R17, -R13 ;  /* 0x8000000d11117221 */ /* 0x000fe20000000000 */
[----:B----4-:R-:W-:Y:S01]  /*04a0*/  FADD R11, R11, -R15 ;  /* 0x8000000f0b0b7221 */ /* 0x010fe20000000000 */
[----:B------:R-:W-:Y:S01]  /*04b0*/  FADD R8, R8, -R12 ;  /* 0x8000000c08087221 */ /* 0x000fe20000000000 */
[----:B------:R-:W-:Y:S02]  /*04c0*/  FADD R12, R10, -R14 ;  /* 0x8000000e0a0c7221 */ /* 0x000fe40000000000 */
[C---:B------:R-:W-:Y:S01]  /*04d0*/  FMUL R10, R2.reuse, R11 ;  /* 0x0000000b020a7220 */ /* 0x040fe20000400000 */
[----:B------:R-:W-:Y:S01]  /*04e0*/  FMUL R2, R2, R19 ;  /* 0x0000001302027220 */ /* 0x000fe20000400000 */
[----:B------:R-:W-:Y:S01]  /*04f0*/  FADD R9, R9, -R13 ;  /* 0x8000000d09097221 */ /* 0x000fe20000000000 */
[C---:B------:R-:W-:Y:S01]  /*0500*/  FMUL R11, R5.reuse, R12 ;  /* 0x0000000c050b7220 */ /* 0x040fe20000400000 */
[----:B------:R-:W-:Y:S01]  /*0510*/  FMUL R5, R5, R18 ;  /* 0x0000001205057220 */ /* 0x000fe20000400000 */
[C---:B------:R-:W-:Y:S01]  /*0520*/  FMUL R15, R3.reuse, R8 ;  /* 0x00000008030f7220 */ /* 0x040fe20000400000 */
[C---:B------:R-:W-:Y:S01]  /*0530*/  FMUL R8, R4.reuse, R17 ;  /* 0x0000001104087220 */ /* 0x040fe20000400000 */
[----:B------:R-:W-:Y:S01]  /*0540*/  FMUL R13, R3, R16 ;  /* 0x00000010030d7220 */ /* 0x000fe20000400000 */
[----:B------:R-:W-:Y:S01]  /*0550*/  FMUL R12, R4, R9 ;  /* 0x00000009040c7220 */ /* 0x000fe20000400000 */
[----:B--2---:R-:W-:Y:S01]  /*0560*/  FFMA R2, R23, R2, R27 ;  /* 0x0000000217027223 */ /* 0x004fe2000000001b */
[----:B------:R-:W-:Y:S01]  /*0570*/  FFMA R5, R22, R5, R26 ;  /* 0x0000000516057223 */ /* 0x000fe2000000001a */
[----:B------:R-:W-:Y:S01]  /*0580*/  FFMA R8, R21, R8, R25 ;  /* 0x0000000815087223 */ /* 0x000fe20000000019 */
[----:B------:R-:W-:Y:S01]  /*0590*/  FFMA R10, R23, R10, R27 ;  /* 0x0000000a170a7223 */ /* 0x000fe2000000001b */
[C-C-:B------:R-:W-:Y:S01]  /*05a0*/  FFMA R3, R20.reuse, R15, R24.reuse ;  /* 0x0000000f14037223 */ /* 0x140fe20000000018 */
[----:B------:R-:W-:Y:S01]  /*05b0*/  FFMA R4, R20, R13, R24 ;  /* 0x0000000d14047223 */ /* 0x000fe20000000018 */
[----:B------:R-:W-:Y:S01]  /*05c0*/  FFMA R9, R21, R12, R25 ;  /* 0x0000000c15097223 */ /* 0x000fe20000000019 */
[----:B------:R-:W-:Y:S01]  /*05d0*/  FFMA R22, R22, R11, R26 ;  /* 0x0000000b16167223 */ /* 0x000fe2000000001a */
[----:B------:R-:W-:Y:S01]  /*05e0*/  FSETP.GEU.AND P6, PT, R2, RZ, PT ;  /* 0x000000ff0200720b */ /* 0x000fe20003fce000 */
[----:B0-----:R-:W-:Y:S01]  /*05f0*/  IMAD.WIDE R12, R0, 0x4, R6 ;  /* 0x00000004000c7825 */ /* 0x001fe200078e0206 */
[----:B------:R-:W-:-:S02]  /*0600*/  FSETP.GEU.AND P5, PT, R5, RZ, PT ;  /* 0x000000ff0500720b */ /* 0x000fc40003fae000 */
[----:B------:R-:W-:Y:S02]  /*0610*/  FSETP.GEU.AND P4, PT, R8, RZ, PT ;  /* 0x000000ff0800720b */ /* 0x000fe40003f8e000 */
[----:B------:R-:W-:Y:S02]  /*0620*/  FSETP.GEU.AND P3, PT, R10, RZ, PT ;  /* 0x000000ff0a00720b */ /* 0x000fe40003f6e000 */
[----:B------:R-:W-:Y:S02]  /*0630*/  SEL R7, R2, RZ, P6 ;  /* 0x000000ff02077207 */ /* 0x000fe40003000000 */
[----:B------:R-:W-:Y:S02]  /*0640*/  FSETP.GEU.AND P0, PT, R4, RZ, PT ;  /* 0x000000ff0400720b */ /* 0x000fe40003f0e000 */
[----:B------:R-:W-:Y:S02]  /*0650*/  FSETP.GEU.AND P2, PT, R22, RZ, PT ;  /* 0x000000ff1600720b */ /* 0x000fe40003f4e000 */
[----:B------:R-:W-:-:S02]  /*0660*/  FSETP.GEU.AND P1, PT, R9, RZ, PT ;  /* 0x000000ff0900720b */ /* 0x000fc40003f2e000 */
[----:B------:R-:W-:Y:S02]  /*0670*/  FSETP.GEU.AND P6, PT, R3, RZ, PT ;  /* 0x000000ff0300720b */ /* 0x000fe40003fce000 */
[----:B------:R-:W-:Y:S02]  /*0680*/  SEL R6, R5, RZ, P5 ;  /* 0x000000ff05067207 */ /* 0x000fe40002800000 */
[----:B------:R-:W-:Y:S02]  /*0690*/  SEL R5, R8, RZ, P4 ;  /* 0x000000ff08057207 */ /* 0x000fe40002000000 */
[----:B------:R-:W-:Y:S02]  /*06a0*/  SEL R11, R10, RZ, P3 ;  /* 0x000000ff0a0b7207 */ /* 0x000fe40001800000 */
[----:B------:R-:W-:Y:S02]  /*06b0*/  SEL R10, R22, RZ, P2 ;  /* 0x000000ff160a7207 */ /* 0x000fe40001000000 */
[----:B------:R-:W-:-:S02]  /*06c0*/  SEL R9, R9, RZ, P1 ;  /* 0x000000ff09097207 */ /* 0x000fc40000800000 */
[----:B------:R-:W-:Y:S02]  /*06d0*/  SEL R8, R3, RZ, P6 ;  /* 0x000000ff03087207 */ /* 0x000fe40003000000 */
[----:B------:R-:W-:-:S03]  /*06e0*/  SEL R4, R4, RZ, P0 ;  /* 0x000000ff04047207 */ /* 0x000fc60000000000 */
[----:B------:R-:W-:Y:S04]  /*06f0*/  STG.E.128 desc[UR4][R12.64], R8 ;  /* 0x000000080c007986 */ /* 0x000fe8000c101d04 */
[----:B------:R-:W-:Y:S01]  /*0700*/  STG.E.128 desc[UR4][R12.64+0x800], R4 ;  /* 0x000800040c007986 */ /* 0x000fe2000c101d04 */
[----:B------:R-:W-:Y:S05]  /*0710*/  EXIT ;  /* 0x000000000000794d */ /* 0x000fea0003800000 */
.L_x_0:
[----:B------:R-:W-:-:S00]  /*0720*/  BRA `(.L_x_0) ;  /* 0xfffffffc00fc7947 */ /* 0x000fc0000383ffff */
[----:B------:R-:W-:-:S00]  /*0730*/  NOP ;  /* 0x0000000000007918 */ /* 0x000fc00000000000 */
        /* <DEDUP_REMOVED lines=12> */
.L_x_1:


//--------------------- .nv.global.init           --------------------------
	.section	.nv.global.init,"aw",@progbits
.nv.global.init:
	.type		_$_str,@object
	.size		_$_str,(_$_str_$_2 - _$_str)
_$_str:
        /*0000*/ 	.byte	0x5f, 0x5f, 0x43, 0x55, 0x44, 0x41, 0x5f, 0x46, 0x54, 0x5a, 0x00
	.type		_$_str_$_2,@object
	.size		_$_str_$_2,(.L_1 - _$_str_$_2)
_$_str_$_2:
        /*000b*/ 	.byte	0x5f, 0x5f, 0x43, 0x55, 0x44, 0x41, 0x5f, 0x50, 0x52, 0x45, 0x43, 0x5f, 0x53, 0x51, 0x52, 0x54
        /*001b*/ 	.byte	0x00
.L_1:


//--------------------- .nv.constant0.triton_poi_fused__native_batch_norm_legit_no_training_relu_8 --------------------------
	.section	.nv.constant0.triton_poi_fused__native_batch_norm_legit_no_training_relu_8,"a",@progbits
	.sectionflags	@""
	.align	4
.nv.constant0.triton_poi_fused__native_batch_norm_legit_no_training_relu_8:
	.zero		580
